	.headerflags	@"EF_CUDA_TEXMODE_UNIFIED EF_CUDA_64BIT_ADDRESS EF_CUDA_ACCELERATORS EF_CUDA_SM90 EF_CUDA_VIRTUAL_SM(EF_CUDA_SM90)"
	.elftype	@"ET_EXEC"


//--------------------- .nv.info                  --------------------------
	.section	.nv.info,"",@"SHT_CUDA_INFO"
	.align	4


	//----- nvinfo : EIATTR_REGCOUNT
	.align		4
        /*0000*/ 	.byte	0x04, 0x2f
        /*0002*/ 	.short	(.L_3 - .L_2)
	.align		4
.L_2:
        /*0004*/ 	.word	index@(triton_per_fused_linalg_vector_norm_mean_sub_3)
        /*0008*/ 	.word	0x00000012


	//----- nvinfo : EIATTR_MIN_STACK_SIZE
	.align		4
.L_3:
        /*000c*/ 	.byte	0x04, 0x12
        /*000e*/ 	.short	(.L_5 - .L_4)
	.align		4
.L_4:
        /*0010*/ 	.word	index@(triton_per_fused_linalg_vector_norm_mean_sub_3)
        /*0014*/ 	.word	0x00000000


	//----- nvinfo : EIATTR_FRAME_SIZE
	.align		4
.L_5:
        /*0018*/ 	.byte	0x04, 0x11
        /*001a*/ 	.short	(.L_7 - .L_6)
	.align		4
.L_6:
        /*001c*/ 	.word	index@(triton_per_fused_linalg_vector_norm_mean_sub_3)
        /*0020*/ 	.word	0x00000000


	//----- nvinfo : EIATTR_MIN_STACK_SIZE
	.align		4
.L_7:
        /*0024*/ 	.byte	0x04, 0x12
        /*0026*/ 	.short	(.L_9 - .L_8)
	.align		4
.L_8:
        /*0028*/ 	.word	index@(triton_per_fused_linalg_vector_norm_mean_sub_3)
        /*002c*/ 	.word	0x00000000
.L_9:


//--------------------- .nv.info.triton_per_fused_linalg_vector_norm_mean_sub_3 --------------------------
	.section	.nv.info.triton_per_fused_linalg_vector_norm_mean_sub_3,"",@"SHT_CUDA_INFO"
	.sectionflags	@""
	.align	4


	//----- nvinfo : EIATTR_CUDA_API_VERSION
	.align		4
        /*0000*/ 	.byte	0x04, 0x37
        /*0002*/ 	.short	(.L_11 - .L_10)
.L_10:
        /*0004*/ 	.word	0x0000007c


	//----- nvinfo : EIATTR_KPARAM_INFO
	.align		4
.L_11:
        /*0008*/ 	.byte	0x04, 0x17
        /*000a*/ 	.short	(.L_13 - .L_12)
.L_12:
        /*000c*/ 	.word	0x00000000
        /*0010*/ 	.short	0x0003
        /*0012*/ 	.short	0x0018
        /*0014*/ 	.byte	0x00, 0xf0, 0x11, 0x00


	//----- nvinfo : EIATTR_KPARAM_INFO
	.align		4
.L_13:
        /*0018*/ 	.byte	0x04, 0x17
        /*001a*/ 	.short	(.L_15 - .L_14)
.L_14:
        /*001c*/ 	.word	0x00000000
        /*0020*/ 	.short	0x0002
        /*0022*/ 	.short	0x0010
        /*0024*/ 	.byte	0x00, 0xf4, 0x21, 0x00


	//----- nvinfo : EIATTR_KPARAM_INFO
	.align		4
.L_15:
        /*0028*/ 	.byte	0x04, 0x17
        /*002a*/ 	.short	(.L_17 - .L_16)
.L_16:
        /*002c*/ 	.word	0x00000000
        /*0030*/ 	.short	0x0001
        /*0032*/ 	.short	0x0008
        /*0034*/ 	.byte	0x00, 0xf4, 0x21, 0x00


	//----- nvinfo : EIATTR_KPARAM_INFO
	.align		4
.L_17:
        /*0038*/ 	.byte	0x04, 0x17
        /*003a*/ 	.short	(.L_19 - .L_18)
.L_18:
        /*003c*/ 	.word	0x00000000
        /*0040*/ 	.short	0x0000
        /*0042*/ 	.short	0x0000
        /*0044*/ 	.byte	0x00, 0xf4, 0x21, 0x00


	//----- nvinfo : EIATTR_SPARSE_MMA_MASK
	.align		4
.L_19:
        /*0048*/ 	.byte	0x03, 0x50
        /*004a*/ 	.short	0x0000


	//----- nvinfo : EIATTR_MAXREG_COUNT
	.align		4
        /*004c*/ 	.byte	0x03, 0x1b
        /*004e*/ 	.short	0x00ff


	//----- nvinfo : EIATTR_COOP_GROUP_MASK_REGIDS
	.align		4
        /*0050*/ 	.byte	0x04, 0x29
        /*0052*/ 	.short	(.L_21 - .L_20)


	//   ....[0]....
.L_20:
        /*0054*/ 	.word	0xffffffff


	//   ....[1]....
        /*0058*/ 	.word	0xffffffff


	//   ....[2]....
        /*005c*/ 	.word	0xffffffff


	//   ....[3]....
        /*0060*/ 	.word	0xffffffff


	//   ....[4]....
        /*0064*/ 	.word	0xffffffff


	//   ....[5]....
        /*0068*/ 	.word	0xffffffff


	//----- nvinfo : EIATTR_COOP_GROUP_INSTR_OFFSETS
	.align		4
.L_21:
        /*006c*/ 	.byte	0x04, 0x28
        /*006e*/ 	.short	(.L_23 - .L_22)


	//   ....[0]....
.L_22:
        /*0070*/ 	.word	0x00000200


	//   ....[1]....
        /*0074*/ 	.word	0x00000220


	//   ....[2]....
        /*0078*/ 	.word	0x00000250


	//   ....[3]....
        /*007c*/ 	.word	0x00000290


	//   ....[4]....
        /*0080*/ 	.word	0x000002b0


	//   ....[5]....
        /*0084*/ 	.word	0x00000330


	//----- nvinfo : EIATTR_EXIT_INSTR_OFFSETS
	.align		4
.L_23:
        /*0088*/ 	.byte	0x04, 0x1c
        /*008a*/ 	.short	(.L_25 - .L_24)


	//   ....[0]....
.L_24:
        /*008c*/ 	.word	0x00000370


	//   ....[1]....
        /*0090*/ 	.word	0x000003b0


	//----- nvinfo : EIATTR_REQNTID
	.align		4
.L_25:
        /*0094*/ 	.byte	0x04, 0x10
        /*0096*/ 	.short	(.L_27 - .L_26)
.L_26:
        /*0098*/ 	.word	0x00000040
        /*009c*/ 	.word	0x00000001
        /*00a0*/ 	.word	0x00000001


	//----- nvinfo : EIATTR_CBANK_PARAM_SIZE
	.align		4
.L_27:
        /*00a4*/ 	.byte	0x03, 0x19
        /*00a6*/ 	.short	0x001c


	//----- nvinfo : EIATTR_PARAM_CBANK
	.align		4
        /*00a8*/ 	.byte	0x04, 0x0a
        /*00aa*/ 	.short	(.L_29 - .L_28)
	.align		4
.L_28:
        /*00ac*/ 	.word	index@(.nv.constant0.triton_per_fused_linalg_vector_norm_mean_sub_3)
        /*00b0*/ 	.short	0x0210
        /*00b2*/ 	.short	0x001c


	//----- nvinfo : EIATTR_SW_WAR
	.align		4
.L_29:
        /*00b4*/ 	.byte	0x04, 0x36
        /*00b6*/ 	.short	(.L_31 - .L_30)
.L_30:
        /*00b8*/ 	.word	0x00000008
.L_31:


//--------------------- .nv.callgraph             --------------------------
	.section	.nv.callgraph,"",@"SHT_CUDA_CALLGRAPH"
	.align	4
	.sectionentsize	8
	.align		4
        /*0000*/ 	.word	0x00000000
	.align		4
        /*0004*/ 	.word	0xffffffff
	.align		4
        /*0008*/ 	.word	0x00000000
	.align		4
        /*000c*/ 	.word	0xfffffffe
	.align		4
        /*0010*/ 	.word	0x00000000
	.align		4
        /*0014*/ 	.word	0xfffffffd
	.align		4
        /*0018*/ 	.word	0x00000000
	.align		4
        /*001c*/ 	.word	0xfffffffc


//--------------------- .nv.constant4             --------------------------
	.section	.nv.constant4,"a",@progbits
	.align	8
	.align		8
.nv.constant4:
        /*0000*/ 	.dword	_$_str
	.align		8
        /*0008*/ 	.dword	_$_str_$_2


//--------------------- .text.triton_per_fused_linalg_vector_norm_mean_sub_3 --------------------------
	.section	.text.triton_per_fused_linalg_vector_norm_mean_sub_3,"ax",@progbits
	.sectionflags	@"SHF_BARRIERS=1"
	.align	128
        .global         triton_per_fused_linalg_vector_norm_mean_sub_3
        .type           triton_per_fused_linalg_vector_norm_mean_sub_3,@function
        .size           triton_per_fused_linalg_vector_norm_mean_sub_3,(.L_x_1 - triton_per_fused_linalg_vector_norm_mean_sub_3)
        .other          triton_per_fused_linalg_vector_norm_mean_sub_3,@"STO_CUDA_ENTRY STV_DEFAULT"
triton_per_fused_linalg_vector_norm_mean_sub_3:
.text.triton_per_fused_linalg_vector_norm_mean_sub_3:
[----:B------:R-:W0:Y:S02]  /*0000*/  LDC R1, c[0x0][0x28] ;  /* 0x00000a00ff017b82 */ /* 0x000e240000000800 */
[----:B------:R-:W1:Y:S01]  /*0010*/  S2R R3, SR_TID.X ;  /* 0x0000000000037919 */ /* 0x000e620000002100 */
[----:B------:R-:W2:Y:S01]  /*0020*/  LDC.64 R4, c[0x0][0x210] ;  /* 0x00008400ff047b82 */ /* 0x000ea20000000a00 */
[----:B------:R-:W-:-:S07]  /*0030*/  ULDC.64 UR6, c[0x0][0x208] ;  /* 0x0000820000067ab9 */ /* 0x000fce0000000a00 */
[----:B------:R-:W3:Y:S01]  /*0040*/  LDC.64 R6, c[0x0][0x218] ;  /* 0x00008600ff067b82 */ /* 0x000ee20000000a00 */
[----:B-1----:R-:W-:-:S04]  /*0050*/  SHF.L.U32 R0, R3, 0x2, RZ ;  /* 0x0000000203007819 */ /* 0x002fc800000006ff */
[----:B------:R-:W-:-:S04]  /*0060*/  LOP3.LUT R8, R0, 0xc0, RZ, 0xc0, !PT ;  /* 0x000000c000087812 */ /* 0x000fc800078ec0ff */
[----:B------:R-:W-:-:S05]  /*0070*/  LOP3.LUT R9, R8, 0xf, R3, 0xf8, !PT ;  /* 0x0000000f08097812 */ /* 0x000fca00078ef803 */
[----:B--2---:R-:W-:-:S04]  /*0080*/  IMAD.WIDE.U32 R4, R9, 0x4, R4 ;  /* 0x0000000409047825 */ /* 0x004fc800078e0004 */
[----:B---3--:R-:W-:Y:S01]  /*0090*/  IMAD.WIDE.U32 R6, R9, 0x4, R6 ;  /* 0x0000000409067825 */ /* 0x008fe200078e0006 */
[----:B------:R-:W2:Y:S04]  /*00a0*/  LDG.E R10, desc[UR6][R4.64+0x840] ;  /* 0x00084006040a7981 */ /* 0x000ea8000c1e1900 */
[----:B------:R-:W2:Y:S04]  /*00b0*/  LDG.E R11, desc[UR6][R6.64+0x40] ;  /* 0x00004006060b7981 */ /* 0x000ea8000c1e1900 */
[----:B------:R-:W3:Y:S04]  /*00c0*/  LDG.E R8, desc[UR6][R4.64+0x800] ;  /* 0x0008000604087981 */ /* 0x000ee8000c1e1900 */
[----:B------:R-:W3:Y:S04]  /*00d0*/  LDG.E R9, desc[UR6][R6.64] ;  /* 0x0000000606097981 */ /* 0x000ee8000c1e1900 */
[----:B------:R-:W4:Y:S04]  /*00e0*/  LDG.E R12, desc[UR6][R4.64+0x880] ;  /* 0x00088006040c7981 */ /* 0x000f28000c1e1900 */
[----:B------:R-:W4:Y:S04]  /*00f0*/  LDG.E R13, desc[UR6][R6.64+0x80] ;  /* 0x00008006060d7981 */ /* 0x000f28000c1e1900 */
[----:B------:R-:W5:Y:S04]  /*0100*/  LDG.E R14, desc[UR6][R4.64+0x8c0] ;  /* 0x0008c006040e7981 */ /* 0x000f68000c1e1900 */
[----:B------:R-:W5:Y:S01]  /*0110*/  LDG.E R15, desc[UR6][R6.64+0xc0] ;  /* 0x0000c006060f7981 */ /* 0x000f62000c1e1900 */
[----:B------:R-:W1:Y:S01]  /*0120*/  S2UR UR5, SR_CgaCtaId ;  /* 0x00000000000579c3 */ /* 0x000e620000008800 */
[C---:B------:R-:W-:Y:S01]  /*0130*/  LOP3.LUT P0, RZ, R3.reuse, 0x1f, RZ, 0xc0, !PT ;  /* 0x0000001f03ff7812 */ /* 0x040fe2000780c0ff */
[----:B------:R-:W-:Y:S01]  /*0140*/  UMOV UR4, 0x400 ;  /* 0x0000040000047882 */ /* 0x000fe20000000000 */
[----:B------:R-:W-:Y:S01]  /*0150*/  ISETP.GE.AND P1, PT, R3, 0x2, PT ;  /* 0x000000020300780c */ /* 0x000fe20003f26270 */
[----:B-1----:R-:W-:Y:S01]  /*0160*/  UPRMT UR4, UR5, 0x654, UR4 ;  /* 0x0000065405047896 */ /* 0x002fe20008000004 */
[----:B--2---:R-:W-:Y:S01]  /*0170*/  FADD R10, R10, -R11 ;  /* 0x8000000b0a0a7221 */ /* 0x004fe20000000000 */
[----:B---3--:R-:W-:-:S03]  /*0180*/  FADD R8, R8, -R9 ;  /* 0x8000000908087221 */ /* 0x008fc60000000000 */
[----:B------:R-:W-:-:S04]  /*0190*/  FMUL R9, R10, R10 ;  /* 0x0000000a0a097220 */ /* 0x000fc80000400000 */
[----:B------:R-:W-:Y:S01]  /*01a0*/  FFMA R9, R8, R8, R9 ;  /* 0x0000000808097223 */ /* 0x000fe20000000009 */
[----:B----4-:R-:W-:-:S04]  /*01b0*/  FADD R12, R12, -R13 ;  /* 0x8000000d0c0c7221 */ /* 0x010fc80000000000 */
[----:B------:R-:W-:Y:S01]  /*01c0*/  FFMA R9, R12, R12, R9 ;  /* 0x0000000c0c097223 */ /* 0x000fe20000000009 */
[----:B-----5:R-:W-:-:S04]  /*01d0*/  FADD R14, R14, -R15 ;  /* 0x8000000f0e0e7221 */ /* 0x020fc80000000000 */
[----:B------:R-:W-:-:S06]  /*01e0*/  FFMA R9, R14, R14, R9 ;  /* 0x0000000e0e097223 */ /* 0x000fcc0000000009 */
[----:B------:R-:W1:Y:S02]  /*01f0*/  MUFU.SQRT R9, R9 ;  /* 0x0000000900097308 */ /* 0x000e640000002000 */
[----:B-1----:R-:W1:Y:S02]  /*0200*/  SHFL.BFLY PT, R4, R9, 0x10, 0x1f ;  /* 0x0e001f0009047f89 */ /* 0x002e6400000e0000 */
[----:B-1----:R-:W-:-:S05]  /*0210*/  FADD R4, R9, R4 ;  /* 0x0000000409047221 */ /* 0x002fca0000000000 */
[----:B------:R-:W1:Y:S02]  /*0220*/  SHFL.BFLY PT, R5, R4, 0x8, 0x1f ;  /* 0x0d001f0004057f89 */ /* 0x000e6400000e0000 */
[----:B-1----:R-:W-:Y:S01]  /*0230*/  FADD R5, R4, R5 ;  /* 0x0000000504057221 */ /* 0x002fe20000000000 */
[----:B------:R-:W-:-:S04]  /*0240*/  SHF.R.U32.HI R4, RZ, 0x3, R3 ;  /* 0x00000003ff047819 */ /* 0x000fc80000011603 */
[----:B------:R-:W1:Y:S02]  /*0250*/  SHFL.BFLY PT, R6, R5, 0x4, 0x1f ;  /* 0x0c801f0005067f89 */ /* 0x000e6400000e0000 */
[----:B-1----:R-:W-:Y:S01]  /*0260*/  FADD R6, R5, R6 ;  /* 0x0000000605067221 */ /* 0x002fe20000000000 */
[----:B------:R-:W-:Y:S02]  /*0270*/  LOP3.LUT R5, R4, 0x4, RZ, 0xc0, !PT ;  /* 0x0000000404057812 */ /* 0x000fe400078ec0ff */
[----:B------:R-:W-:Y:S02]  /*0280*/  LOP3.LUT R4, R3, 0x1, RZ, 0xc0, !PT ;  /* 0x0000000103047812 */ /* 0x000fe400078ec0ff */
[----:B------:R-:W1:Y:S02]  /*0290*/  SHFL.BFLY PT, R7, R6, 0x2, 0x1f ;  /* 0x0c401f0006077f89 */ /* 0x000e6400000e0000 */
[----:B-1----:R-:W-:-:S05]  /*02a0*/  FADD R7, R6, R7 ;  /* 0x0000000706077221 */ /* 0x002fca0000000000 */
[----:B------:R-:W1:Y:S02]  /*02b0*/  SHFL.BFLY PT, R8, R7, 0x1, 0x1f ;  /* 0x0c201f0007087f89 */ /* 0x000e6400000e0000 */
[----:B-1----:R-:W-:-:S05]  /*02c0*/  FADD R8, R7, R8 ;  /* 0x0000000807087221 */ /* 0x002fca0000000000 */
[----:B------:R-:W-:Y:S01]  /*02d0*/  @!P0 STS [R5+UR4], R8 ;  /* 0x0000000805008988 */ /* 0x000fe20008000804 */
[----:B------:R-:W-:Y:S01]  /*02e0*/  BAR.SYNC.DEFER_BLOCKING 0x0 ;  /* 0x0000000000007b1d */ /* 0x000fe20000010000 */
[----:B------:R-:W-:-:S04]  /*02f0*/  ISETP.NE.U32.AND P0, PT, R4, 0x1, PT ;  /* 0x000000010400780c */ /* 0x000fc80003f05070 */
[C---:B------:R-:W-:Y:S01]  /*0300*/  ISETP.LT.AND P0, PT, R3.reuse, 0x2, P0 ;  /* 0x000000020300780c */ /* 0x040fe20000701270 */
[----:B------:R-:W1:Y:S01]  /*0310*/  @!P1 LDS R2, [R0+UR4] ;  /* 0x0000000400029984 */ /* 0x000e620008000800 */
[----:B------:R-:W-:-:S03]  /*0320*/  LOP3.LUT P1, RZ, R3, 0x3f, RZ, 0xc0, !PT ;  /* 0x0000003f03ff7812 */ /* 0x000fc6000782c0ff */
[----:B-1----:R-:W1:Y:S02]  /*0330*/  SHFL.BFLY PT, R7, R2, 0x1, 0x1f ;  /* 0x0c201f0002077f89 */ /* 0x002e6400000e0000 */
[----:B-1----:R-:W-:-:S06]  /*0340*/  FADD R7, R2, R7 ;  /* 0x0000000702077221 */ /* 0x002fcc0000000000 */
[----:B------:R1:W-:Y:S01]  /*0350*/  @P0 STS [R0+UR4], R7 ;  /* 0x0000000700000988 */ /* 0x0003e20008000804 */
[----:B------:R-:W-:Y:S06]  /*0360*/  BAR.SYNC.DEFER_BLOCKING 0x0 ;  /* 0x0000000000007b1d */ /* 0x000fec0000010000 */
[----:B-1----:R-:W-:Y:S05]  /*0370*/  @P1 EXIT ;  /* 0x000000000000194d */ /* 0x002fea0003800000 */
[----:B------:R-:W0:Y:S01]  /*0380*/  LDS R5, [UR4] ;  /* 0x00000004ff057984 */ /* 0x000e220008000800 */
[----:B------:R-:W0:Y:S03]  /*0390*/  LDC.64 R2, c[0x0][0x220] ;  /* 0x00008800ff027b82 */ /* 0x000e260000000a00 */
[----:B0-----:R-:W-:Y:S01]  /*03a0*/  STG.E desc[UR6][R2.64], R5 ;  /* 0x0000000502007986 */ /* 0x001fe2000c101906 */
[----:B------:R-:W-:Y:S05]  /*03b0*/  EXIT ;  /* 0x000000000000794d */ /* 0x000fea0003800000 */
.L_x_0:
[----:B------:R-:W-:-:S00]  /*03c0*/  BRA `(.L_x_0) ;  /* 0xfffffffc00fc7947 */ /* 0x000fc0000383ffff */
[----:B------:R-:W-:-:S00]  /*03d0*/  NOP ;  /* 0x0000000000007918 */ /* 0x000fc00000000000 */
        /* <DEDUP_REMOVED lines=10> */
.L_x_1:


//--------------------- .nv.global.init           --------------------------
	.section	.nv.global.init,"aw",@progbits
.nv.global.init:
	.type		_$_str,@object
	.size		_$_str,(_$_str_$_2 - _$_str)
_$_str:
        /*0000*/ 	.byte	0x5f, 0x5f, 0x43, 0x55, 0x44, 0x41, 0x5f, 0x46, 0x54, 0x5a, 0x00
	.type		_$_str_$_2,@object
	.size		_$_str_$_2,(.L_1 - _$_str_$_2)
_$_str_$_2:
        /*000b*/ 	.byte	0x5f, 0x5f, 0x43, 0x55, 0x44, 0x41, 0x5f, 0x50, 0x52, 0x45, 0x43, 0x5f, 0x53, 0x51, 0x52, 0x54
        /*001b*/ 	.byte	0x00
.L_1:


//--------------------- .nv.shared.triton_per_fused_linalg_vector_norm_mean_sub_3 --------------------------
	.section	.nv.shared.triton_per_fused_linalg_vector_norm_mean_sub_3,"aw",@nobits
	.sectionflags	@""
	.align	16
	.zero		1024


//--------------------- .nv.constant0.triton_per_fused_linalg_vector_norm_mean_sub_3 --------------------------
	.section	.nv.constant0.triton_per_fused_linalg_vector_norm_mean_sub_3,"a",@progbits
	.sectionflags	@""
	.align	4
.nv.constant0.triton_per_fused_linalg_vector_norm_mean_sub_3:
	.zero		556
